	.headerflags	@"EF_CUDA_TEXMODE_UNIFIED EF_CUDA_64BIT_ADDRESS EF_CUDA_SM86 EF_CUDA_VIRTUAL_SM(EF_CUDA_SM86)"
	.elftype	@"ET_EXEC"


//--------------------- .nv.info                  --------------------------
	.section	.nv.info,"",@"SHT_CUDA_INFO"
	.align	4


	//----- nvinfo : EIATTR_REGCOUNT
	.align		4
        /*0000*/ 	.byte	0x04, 0x2f
        /*0002*/ 	.short	(.L_2 - .L_1)
	.align		4
.L_1:
        /*0004*/ 	.word	index@(triton__0d1d2d3d4d5d6de7)
        /*0008*/ 	.word	0x0000002f


	//----- nvinfo : EIATTR_MAX_STACK_SIZE
	.align		4
.L_2:
        /*000c*/ 	.byte	0x04, 0x23
        /*000e*/ 	.short	(.L_4 - .L_3)
	.align		4
.L_3:
        /*0010*/ 	.word	index@(triton__0d1d2d3d4d5d6de7)
        /*0014*/ 	.word	0x00000000


	//----- nvinfo : EIATTR_MIN_STACK_SIZE
	.align		4
.L_4:
        /*0018*/ 	.byte	0x04, 0x12
        /*001a*/ 	.short	(.L_6 - .L_5)
	.align		4
.L_5:
        /*001c*/ 	.word	index@(triton__0d1d2d3d4d5d6de7)
        /*0020*/ 	.word	0x00000000


	//----- nvinfo : EIATTR_FRAME_SIZE
	.align		4
.L_6:
        /*0024*/ 	.byte	0x04, 0x11
        /*0026*/ 	.short	(.L_8 - .L_7)
	.align		4
.L_7:
        /*0028*/ 	.word	index@(triton__0d1d2d3d4d5d6de7)
        /*002c*/ 	.word	0x00000000
.L_8:


//--------------------- .nv.info.triton__0d1d2d3d4d5d6de7 --------------------------
	.section	.nv.info.triton__0d1d2d3d4d5d6de7,"",@"SHT_CUDA_INFO"
	.align	4


	//----- nvinfo : EIATTR_CUDA_API_VERSION
	.align		4
        /*0000*/ 	.byte	0x04, 0x37
        /*0002*/ 	.short	(.L_10 - .L_9)
.L_9:
        /*0004*/ 	.word	0x0000007b


	//----- nvinfo : EIATTR_SW2861232_WAR
	.align		4
.L_10:
        /*0008*/ 	.byte	0x01, 0x35
	.zero		2


	//----- nvinfo : EIATTR_PARAM_CBANK
	.align		4
        /*000c*/ 	.byte	0x04, 0x0a
        /*000e*/ 	.short	(.L_12 - .L_11)
	.align		4
.L_11:
        /*0010*/ 	.word	index@(.nv.constant0.triton__0d1d2d3d4d5d6de7)
        /*0014*/ 	.short	0x0160
        /*0016*/ 	.short	0x0038


	//----- nvinfo : EIATTR_CBANK_PARAM_SIZE
	.align		4
.L_12:
        /*0018*/ 	.byte	0x03, 0x19
        /*001a*/ 	.short	0x0038


	//----- nvinfo : EIATTR_KPARAM_INFO
	.align		4
        /*001c*/ 	.byte	0x04, 0x17
        /*001e*/ 	.short	(.L_14 - .L_13)
.L_13:
        /*0020*/ 	.word	0x00000000
        /*0024*/ 	.short	0x0007
        /*0026*/ 	.short	0x0034
        /*0028*/ 	.byte	0x00, 0xf0, 0x11, 0x00


	//----- nvinfo : EIATTR_KPARAM_INFO
	.align		4
.L_14:
        /*002c*/ 	.byte	0x04, 0x17
        /*002e*/ 	.short	(.L_16 - .L_15)
.L_15:
        /*0030*/ 	.word	0x00000000
        /*0034*/ 	.short	0x0006
        /*0036*/ 	.short	0x0030
        /*0038*/ 	.byte	0x00, 0xf0, 0x11, 0x00


	//----- nvinfo : EIATTR_KPARAM_INFO
	.align		4
.L_16:
        /*003c*/ 	.byte	0x04, 0x17
        /*003e*/ 	.short	(.L_18 - .L_17)
.L_17:
        /*0040*/ 	.word	0x00000000
        /*0044*/ 	.short	0x0005
        /*0046*/ 	.short	0x0028
        /*0048*/ 	.byte	0x00, 0xf0, 0x21, 0x00


	//----- nvinfo : EIATTR_KPARAM_INFO
	.align		4
.L_18:
        /*004c*/ 	.byte	0x04, 0x17
        /*004e*/ 	.short	(.L_20 - .L_19)
.L_19:
        /*0050*/ 	.word	0x00000000
        /*0054*/ 	.short	0x0004
        /*0056*/ 	.short	0x0020
        /*0058*/ 	.byte	0x00, 0xf0, 0x21, 0x00


	//----- nvinfo : EIATTR_KPARAM_INFO
	.align		4
.L_20:
        /*005c*/ 	.byte	0x04, 0x17
        /*005e*/ 	.short	(.L_22 - .L_21)
.L_21:
        /*0060*/ 	.word	0x00000000
        /*0064*/ 	.short	0x0003
        /*0066*/ 	.short	0x0018
        /*0068*/ 	.byte	0x00, 0xf0, 0x21, 0x00


	//----- nvinfo : EIATTR_KPARAM_INFO
	.align		4
.L_22:
        /*006c*/ 	.byte	0x04, 0x17
        /*006e*/ 	.short	(.L_24 - .L_23)
.L_23:
        /*0070*/ 	.word	0x00000000
        /*0074*/ 	.short	0x0002
        /*0076*/ 	.short	0x0010
        /*0078*/ 	.byte	0x00, 0xf0, 0x21, 0x00


	//----- nvinfo : EIATTR_KPARAM_INFO
	.align		4
.L_24:
        /*007c*/ 	.byte	0x04, 0x17
        /*007e*/ 	.short	(.L_26 - .L_25)
.L_25:
        /*0080*/ 	.word	0x00000000
        /*0084*/ 	.short	0x0001
        /*0086*/ 	.short	0x0008
        /*0088*/ 	.byte	0x00, 0xf0, 0x21, 0x00


	//----- nvinfo : EIATTR_KPARAM_INFO
	.align		4
.L_26:
        /*008c*/ 	.byte	0x04, 0x17
        /*008e*/ 	.short	(.L_28 - .L_27)
.L_27:
        /*0090*/ 	.word	0x00000000
        /*0094*/ 	.short	0x0000
        /*0096*/ 	.short	0x0000
        /*0098*/ 	.byte	0x00, 0xf0, 0x21, 0x00


	//----- nvinfo : EIATTR_MAXREG_COUNT
	.align		4
.L_28:
        /*009c*/ 	.byte	0x03, 0x1b
        /*009e*/ 	.short	0x00ff


	//----- nvinfo : EIATTR_EXIT_INSTR_OFFSETS
	.align		4
        /*00a0*/ 	.byte	0x04, 0x1c
        /*00a2*/ 	.short	(.L_30 - .L_29)


	//   ....[0]....
.L_29:
        /*00a4*/ 	.word	0x000013f0


	//   ....[1]....
        /*00a8*/ 	.word	0x00001440


	//----- nvinfo : EIATTR_CTAIDZ_USED
	.align		4
.L_30:
        /*00ac*/ 	.byte	0x01, 0x04
	.zero		2


	//----- nvinfo : EIATTR_MAX_THREADS
	.align		4
        /*00b0*/ 	.byte	0x04, 0x05
        /*00b2*/ 	.short	(.L_32 - .L_31)
.L_31:
        /*00b4*/ 	.word	0x00000080
        /*00b8*/ 	.word	0x00000001
        /*00bc*/ 	.word	0x00000001
.L_32:


//--------------------- .nv.rel.action            --------------------------
	.section	.nv.rel.action,"",@"SHT_CUDA_RELOCINFO"
	.align	8
	.sectionentsize	8
        /*0000*/ 	.byte	0x73, 0x00, 0x00, 0x00, 0x00, 0x00, 0x00, 0x00, 0x00, 0x00, 0x00, 0x11, 0x25, 0x00, 0x05, 0x36


//--------------------- .nv.constant0.triton__0d1d2d3d4d5d6de7 --------------------------
	.section	.nv.constant0.triton__0d1d2d3d4d5d6de7,"a",@progbits
	.align	4
.nv.constant0.triton__0d1d2d3d4d5d6de7:
	.zero		408


//--------------------- .text.triton__0d1d2d3d4d5d6de7 --------------------------
	.section	.text.triton__0d1d2d3d4d5d6de7,"ax",@progbits
	.sectionflags	@"SHF_BARRIERS=1"
	.sectioninfo	@"SHI_REGISTERS=47"
	.align	128
        .global         triton__0d1d2d3d4d5d6de7
        .type           triton__0d1d2d3d4d5d6de7,@function
        .size           triton__0d1d2d3d4d5d6de7,(.L_x_1 - triton__0d1d2d3d4d5d6de7)
        .other          triton__0d1d2d3d4d5d6de7,@"STO_CUDA_ENTRY STV_DEFAULT"
triton__0d1d2d3d4d5d6de7:
.text.triton__0d1d2d3d4d5d6de7:
[----:B------:R-:W-:-:S02]  /*0000*/  IMAD.MOV.U32 R1, RZ, RZ, c[0x0][0x28] ;  /* 0x00000a00ff017624 */ /* 0x000fc400078e00ff */
[----:B------:R-:W0:Y:S01]  /*0010*/  S2R R0, SR_CTAID.Z ;  /* 0x0000000000007919 */ /* 0x000e220000002700 */
[----:B------:R-:W1:Y:S01]  /*0020*/  S2UR UR4, SR_CTAID.Y ;  /* 0x00000000000479c3 */ /* 0x000e620000002600 */
[----:B------:R-:W-:Y:S01]  /*0030*/  IMAD.MOV.U32 R26, RZ, RZ, 0x4 ;  /* 0x00000004ff1a7424 */ /* 0x000fe200078e00ff */
[----:B------:R-:W-:Y:S01]  /*0040*/  CS2R R32, SRZ ;  /* 0x0000000000207805 */ /* 0x000fe2000001ff00 */
[----:B------:R-:W2:Y:S01]  /*0050*/  S2R R31, SR_TID.X ;  /* 0x00000000001f7919 */ /* 0x000ea20000002100 */
[----:B------:R-:W-:-:S03]  /*0060*/  CS2R R34, SRZ ;  /* 0x0000000000227805 */ /* 0x000fc6000001ff00 */
[----:B------:R-:W3:Y:S01]  /*0070*/  S2R R7, SR_CTAID.X ;  /* 0x0000000000077919 */ /* 0x000ee20000002500 */
[----:B0-----:R-:W-:Y:S02]  /*0080*/  IADD3 R0, R0, 0x1, RZ ;  /* 0x0000000100007810 */ /* 0x001fe40007ffe0ff */
[----:B--2---:R-:W-:-:S03]  /*0090*/  LOP3.LUT R31, R31, 0x7f, RZ, 0xc0, !PT ;  /* 0x0000007f1f1f7812 */ /* 0x004fc600078ec0ff */
[----:B-1----:R-:W-:Y:S01]  /*00a0*/  IMAD R0, R0, UR4, RZ ;  /* 0x0000000400007c24 */ /* 0x002fe2000f8e02ff */
[----:B------:R-:W-:Y:S01]  /*00b0*/  ULDC.64 UR4, c[0x0][0x118] ;  /* 0x0000460000047ab9 */ /* 0x000fe20000000a00 */
[----:B---3--:R-:W-:Y:S01]  /*00c0*/  ISETP.GE.AND P6, PT, R7, 0x32, PT ;  /* 0x000000320700780c */ /* 0x008fe20003fc6270 */
[----:B------:R-:W-:Y:S02]  /*00d0*/  IMAD.SHL.U32 R3, R31, 0x4, RZ ;  /* 0x000000041f037824 */ /* 0x000fe400078e00ff */
[----:B------:R-:W-:Y:S01]  /*00e0*/  SHF.R.S32.HI R11, RZ, 0x15, R0 ;  /* 0x00000015ff0b7819 */ /* 0x000fe20000011400 */
[----:B------:R-:W-:-:S03]  /*00f0*/  IMAD.SHL.U32 R22, R0, 0x400, RZ ;  /* 0x0000040000167824 */ /* 0x000fc600078e00ff */
[----:B------:R-:W-:Y:S02]  /*0100*/  SGXT R11, R11, 0x1 ;  /* 0x000000010b0b781a */ /* 0x000fe40000000200 */
[----:B------:R-:W-:-:S04]  /*0110*/  IADD3 R16, R3, R22, RZ ;  /* 0x0000001603107210 */ /* 0x000fc80007ffe0ff */
[----:B------:R-:W-:Y:S02]  /*0120*/  SHF.R.S32.HI R3, RZ, 0x1f, R16 ;  /* 0x0000001fff037819 */ /* 0x000fe40000011410 */
[C---:B------:R-:W-:Y:S02]  /*0130*/  ISETP.LT.AND P0, PT, R16.reuse, c[0x0][0x190], !P6 ;  /* 0x0000640010007a0c */ /* 0x040fe40007701270 */
[----:B------:R-:W-:Y:S02]  /*0140*/  LEA.HI R3, R3, R16, RZ, 0x7 ;  /* 0x0000001003037211 */ /* 0x000fe400078f38ff */
[----:B------:R-:W-:Y:S02]  /*0150*/  IADD3 R17, R16, 0x200, RZ ;  /* 0x0000020010117810 */ /* 0x000fe40007ffe0ff */
[----:B------:R-:W-:Y:S02]  /*0160*/  LOP3.LUT R5, R3, 0xffffff80, RZ, 0xc0, !PT ;  /* 0xffffff8003057812 */ /* 0x000fe400078ec0ff */
[----:B------:R-:W-:-:S03]  /*0170*/  SHF.R.S32.HI R3, RZ, 0x7, R3 ;  /* 0x00000007ff037819 */ /* 0x000fc60000011403 */
[----:B------:R-:W-:-:S04]  /*0180*/  IMAD.IADD R2, R16, 0x1, -R5 ;  /* 0x0000000110027824 */ /* 0x000fc800078e0a05 */
[----:B------:R-:W-:-:S04]  /*0190*/  IMAD R4, R7, 0x80, R2 ;  /* 0x0000008007047824 */ /* 0x000fc800078e0202 */
[----:B------:R-:W-:Y:S01]  /*01a0*/  IMAD R3, R3, 0x1900, R4 ;  /* 0x0000190003037824 */ /* 0x000fe200078e0204 */
[----:B------:R-:W-:-:S03]  /*01b0*/  LEA.HI R0, R11, R17, RZ, 0x7 ;  /* 0x000000110b007211 */ /* 0x000fc600078f38ff */
[----:B------:R-:W-:Y:S01]  /*01c0*/  IMAD.WIDE R2, R3, R26, c[0x0][0x160] ;  /* 0x0000580003027625 */ /* 0x000fe200078e021a */
[----:B------:R-:W-:-:S04]  /*01d0*/  SHF.R.S32.HI R0, RZ, 0x7, R0 ;  /* 0x00000007ff007819 */ /* 0x000fc80000011400 */
[----:B------:R0:W2:Y:S01]  /*01e0*/  @P0 LDG.E.EL.128 R32, [R2.64] ;  /* 0x0000000402200981 */ /* 0x0000a2000c2e1d00 */
[----:B------:R-:W-:Y:S01]  /*01f0*/  ISETP.LT.AND P0, PT, R17, c[0x0][0x190], !P6 ;  /* 0x0000640011007a0c */ /* 0x000fe20007701270 */
[----:B------:R-:W-:Y:S01]  /*0200*/  IMAD R5, R0, 0x1900, R4 ;  /* 0x0000190000057824 */ /* 0x000fe200078e0204 */
[----:B------:R-:W-:Y:S01]  /*0210*/  CS2R R12, SRZ ;  /* 0x00000000000c7805 */ /* 0x000fe2000001ff00 */
[----:B------:R-:W-:Y:S02]  /*0220*/  CS2R R14, SRZ ;  /* 0x00000000000e7805 */ /* 0x000fe4000001ff00 */
[----:B------:R-:W-:-:S08]  /*0230*/  IMAD.WIDE R4, R5, R26, c[0x0][0x160] ;  /* 0x0000580005047625 */ /* 0x000fd000078e021a */
[----:B------:R1:W3:Y:S01]  /*0240*/  @P0 LDG.E.EL.128 R12, [R4.64] ;  /* 0x00000004040c0981 */ /* 0x0002e2000c2e1d00 */
[----:B0-----:R-:W-:Y:S01]  /*0250*/  LOP3.LUT R2, R22, R31, RZ, 0xfc, !PT ;  /* 0x0000001f16027212 */ /* 0x001fe200078efcff */
[----:B------:R-:W-:Y:S02]  /*0260*/  IMAD.SHL.U32 R21, R31, 0x20, RZ ;  /* 0x000000201f157824 */ /* 0x000fe400078e00ff */
[----:B------:R-:W-:Y:S01]  /*0270*/  IMAD.MOV.U32 R38, RZ, RZ, RZ ;  /* 0x000000ffff267224 */ /* 0x000fe200078e00ff */
[----:B------:R-:W-:Y:S02]  /*0280*/  LEA.HI R0, R11, R2, RZ, 0x4 ;  /* 0x000000020b007211 */ /* 0x000fe400078f20ff */
[----:B------:R-:W-:Y:S02]  /*0290*/  ISETP.LT.AND P1, PT, R2, c[0x0][0x190], !P6 ;  /* 0x0000640002007a0c */ /* 0x000fe40007721270 */
[----:B------:R-:W-:Y:S02]  /*02a0*/  SHF.R.S32.HI R3, RZ, 0x4, R0 ;  /* 0x00000004ff037819 */ /* 0x000fe40000011400 */
[----:B-1----:R-:W-:-:S02]  /*02b0*/  LOP3.LUT R5, R31, 0x100, RZ, 0xfc, !PT ;  /* 0x000001001f057812 */ /* 0x002fc400078efcff */
[----:B------:R-:W-:Y:S01]  /*02c0*/  LEA.HI R0, R3, R3, RZ, 0x3 ;  /* 0x0000000303007211 */ /* 0x000fe200078f18ff */
[----:B------:R-:W-:Y:S01]  /*02d0*/  IMAD.MOV.U32 R29, RZ, RZ, RZ ;  /* 0x000000ffff1d7224 */ /* 0x000fe200078e00ff */
[----:B------:R-:W-:Y:S02]  /*02e0*/  P2R R24, PR, RZ, 0x2 ;  /* 0x00000002ff187803 */ /* 0x000fe40000000000 */
[----:B------:R-:W-:Y:S02]  /*02f0*/  LOP3.LUT R6, R0, 0xffffffd8, RZ, 0xc0, !PT ;  /* 0xffffffd800067812 */ /* 0x000fe400078ec0ff */
[----:B------:R-:W-:Y:S02]  /*0300*/  LEA.HI R0, R11, R2, RZ, 0x7 ;  /* 0x000000020b007211 */ /* 0x000fe400078f38ff */
[----:B------:R-:W-:Y:S02]  /*0310*/  IADD3 R6, R3, -R6, RZ ;  /* 0x8000000603067210 */ /* 0x000fe40007ffe0ff */
[----:B------:R-:W-:-:S03]  /*0320*/  SHF.R.S32.HI R0, RZ, 0x7, R0 ;  /* 0x00000007ff007819 */ /* 0x000fc60000011400 */
[----:B------:R-:W-:Y:S01]  /*0330*/  IMAD R3, R7, 0x8, R6 ;  /* 0x0000000807037824 */ /* 0x000fe200078e0206 */
[----:B------:R-:W-:-:S03]  /*0340*/  LOP3.LUT R6, R31, 0x80, RZ, 0xfc, !PT ;  /* 0x000000801f067812 */ /* 0x000fc600078efcff */
[----:B------:R-:W-:Y:S01]  /*0350*/  IMAD R3, R0, 0x190, R3 ;  /* 0x0000019000037824 */ /* 0x000fe200078e0203 */
[----:B------:R-:W-:-:S03]  /*0360*/  LOP3.LUT R0, R31, 0x180, RZ, 0xfc, !PT ;  /* 0x000001801f007812 */ /* 0x000fc600078efcff */
[----:B------:R-:W-:-:S04]  /*0370*/  IMAD.WIDE R8, R3, R26, c[0x0][0x168] ;  /* 0x00005a0003087625 */ /* 0x000fc800078e021a */
[----:B------:R-:W-:Y:S01]  /*0380*/  IMAD.WIDE R18, R3, R26, c[0x0][0x170] ;  /* 0x00005c0003127625 */ /* 0x000fe200078e021a */
[----:B------:R-:W-:-:S04]  /*0390*/  LOP3.LUT R3, R22, 0x80, R31, 0xfe, !PT ;  /* 0x0000008016037812 */ /* 0x000fc800078efe1f */
[----:B------:R-:W-:Y:S02]  /*03a0*/  LEA.HI R4, R11, R3, RZ, 0x4 ;  /* 0x000000030b047211 */ /* 0x000fe400078f20ff */
[----:B------:R-:W-:Y:S01]  /*03b0*/  ISETP.LT.AND P0, PT, R3, c[0x0][0x190], !P6 ;  /* 0x0000640003007a0c */ /* 0x000fe20007701270 */
[----:B--2---:R-:W-:Y:S04]  /*03c0*/  STS [R21], R32 ;  /* 0x0000002015007388 */ /* 0x004fe80000000800 */
[----:B------:R-:W-:Y:S04]  /*03d0*/  STS [R21+0x8], R33 ;  /* 0x0000082115007388 */ /* 0x000fe80000000800 */
[----:B------:R-:W-:Y:S04]  /*03e0*/  STS [R21+0x10], R34 ;  /* 0x0000102215007388 */ /* 0x000fe80000000800 */
[----:B------:R-:W-:Y:S04]  /*03f0*/  STS [R21+0x18], R35 ;  /* 0x0000182315007388 */ /* 0x000fe80000000800 */
[----:B------:R-:W-:Y:S06]  /*0400*/  BAR.SYNC 0x0 ;  /* 0x0000000000007b1d */ /* 0x000fec0000000000 */
[----:B------:R-:W-:Y:S01]  /*0410*/  CS2R R34, SRZ ;  /* 0x0000000000227805 */ /* 0x000fe2000001ff00 */
[----:B------:R-:W0:Y:S04]  /*0420*/  LDS R28, [R31.X8] ;  /* 0x000000001f1c7984 */ /* 0x000e280000008800 */
[----:B------:R-:W1:Y:S04]  /*0430*/  LDS R20, [R6.X8] ;  /* 0x0000000006147984 */ /* 0x000e680000008800 */
[----:B------:R-:W2:Y:S04]  /*0440*/  LDS R25, [R5.X8] ;  /* 0x0000000005197984 */ /* 0x000ea80000008800 */
[----:B------:R-:W-:Y:S04]  /*0450*/  LDS R10, [R0.X8] ;  /* 0x00000000000a7984 */ /* 0x000fe80000008800 */
[----:B------:R-:W-:Y:S06]  /*0460*/  BAR.SYNC 0x0 ;  /* 0x0000000000007b1d */ /* 0x000fec0000000000 */
[----:B---3--:R3:W-:Y:S04]  /*0470*/  STS [R21], R12 ;  /* 0x0000000c15007388 */ /* 0x0087e80000000800 */
[----:B------:R-:W-:Y:S04]  /*0480*/  STS [R21+0x8], R13 ;  /* 0x0000080d15007388 */ /* 0x000fe80000000800 */
[----:B------:R-:W-:Y:S01]  /*0490*/  STS [R21+0x10], R14 ;  /* 0x0000100e15007388 */ /* 0x000fe20000000800 */
[----:B---3--:R-:W-:-:S03]  /*04a0*/  SHF.R.S32.HI R12, RZ, 0x4, R4 ;  /* 0x00000004ff0c7819 */ /* 0x008fc60000011404 */
[----:B------:R-:W-:Y:S04]  /*04b0*/  STS [R21+0x18], R15 ;  /* 0x0000180f15007388 */ /* 0x000fe80000000800 */
[----:B------:R-:W-:Y:S06]  /*04c0*/  BAR.SYNC 0x0 ;  /* 0x0000000000007b1d */ /* 0x000fec0000000000 */
[----:B------:R3:W0:Y:S01]  /*04d0*/  @P1 LDG.E.EL R35, [R8.64] ;  /* 0x0000000408231981 */ /* 0x000622000c2e1900 */
[----:B------:R-:W-:-:S03]  /*04e0*/  LEA.HI R4, R12, R12, RZ, 0x3 ;  /* 0x0000000c0c047211 */ /* 0x000fc600078f18ff */
[----:B------:R4:W5:Y:S01]  /*04f0*/  @P1 LDG.E.EL R38, [R18.64] ;  /* 0x0000000412261981 */ /* 0x000962000c2e1900 */
[----:B------:R-:W-:Y:S02]  /*0500*/  LOP3.LUT R13, R4, 0xfffffff8, RZ, 0xc0, !PT ;  /* 0xfffffff8040d7812 */ /* 0x000fe400078ec0ff */
[----:B------:R-:W-:Y:S02]  /*0510*/  LEA.HI R4, R11, R3, RZ, 0x7 ;  /* 0x000000030b047211 */ /* 0x000fe400078f38ff */
[----:B------:R-:W-:Y:S02]  /*0520*/  IADD3 R12, R12, -R13, RZ ;  /* 0x8000000d0c0c7210 */ /* 0x000fe40007ffe0ff */
[----:B------:R-:W-:-:S03]  /*0530*/  SHF.R.S32.HI R4, RZ, 0x7, R4 ;  /* 0x00000007ff047819 */ /* 0x000fc60000011404 */
[----:B------:R-:W-:-:S04]  /*0540*/  IMAD R13, R7, 0x8, R12 ;  /* 0x00000008070d7824 */ /* 0x000fc800078e020c */
[----:B----4-:R-:W-:-:S04]  /*0550*/  IMAD R19, R4, 0x190, R13 ;  /* 0x0000019004137824 */ /* 0x010fc800078e020d */
[----:B---3--:R-:W-:-:S05]  /*0560*/  IMAD.WIDE R8, R19, R26, c[0x0][0x168] ;  /* 0x00005a0013087625 */ /* 0x008fca00078e021a */
[----:B------:R3:W1:Y:S01]  /*0570*/  @P0 LDG.E.EL R29, [R8.64] ;  /* 0x00000004081d0981 */ /* 0x000662000c2e1900 */
[C-C-:B------:R-:W-:Y:S01]  /*0580*/  LOP3.LUT R4, R22.reuse, 0x100, R31.reuse, 0xfe, !PT ;  /* 0x0000010016047812 */ /* 0x140fe200078efe1f */
[----:B------:R-:W-:Y:S01]  /*0590*/  IMAD.MOV.U32 R42, RZ, RZ, RZ ;  /* 0x000000ffff2a7224 */ /* 0x000fe200078e00ff */
[C-C-:B------:R-:W-:Y:S02]  /*05a0*/  LOP3.LUT R32, R22.reuse, 0x180, R31.reuse, 0xfe, !PT ;  /* 0x0000018016207812 */ /* 0x140fe400078efe1f */
[C---:B------:R-:W-:Y:S02]  /*05b0*/  LEA.HI R12, R11.reuse, R4, RZ, 0x4 ;  /* 0x000000040b0c7211 */ /* 0x040fe400078f20ff */
[----:B------:R-:W-:Y:S02]  /*05c0*/  LEA.HI R13, R11, R32, RZ, 0x4 ;  /* 0x000000200b0d7211 */ /* 0x000fe400078f20ff */
[----:B------:R-:W-:Y:S02]  /*05d0*/  SHF.R.S32.HI R12, RZ, 0x4, R12 ;  /* 0x00000004ff0c7819 */ /* 0x000fe4000001140c */
[----:B------:R-:W-:-:S02]  /*05e0*/  LOP3.LUT R14, R22, 0x200, R31, 0xfe, !PT ;  /* 0x00000200160e7812 */ /* 0x000fc400078efe1f */
[----:B------:R-:W-:Y:S02]  /*05f0*/  SHF.R.S32.HI R13, RZ, 0x4, R13 ;  /* 0x00000004ff0d7819 */ /* 0x000fe4000001140d */
[----:B------:R-:W-:Y:S02]  /*0600*/  LEA.HI R18, R12, R12, RZ, 0x3 ;  /* 0x0000000c0c127211 */ /* 0x000fe400078f18ff */
[----:B------:R-:W-:Y:S02]  /*0610*/  LEA.HI R15, R11, R14, RZ, 0x4 ;  /* 0x0000000e0b0f7211 */ /* 0x000fe400078f20ff */
[----:B------:R-:W-:Y:S02]  /*0620*/  LEA.HI R21, R13, R13, RZ, 0x3 ;  /* 0x0000000d0d157211 */ /* 0x000fe400078f18ff */
[----:B---3--:R-:W-:Y:S02]  /*0630*/  LOP3.LUT R9, R18, 0xfffffff8, RZ, 0xc0, !PT ;  /* 0xfffffff812097812 */ /* 0x008fe400078ec0ff */
[----:B------:R-:W-:-:S02]  /*0640*/  SHF.R.S32.HI R15, RZ, 0x4, R15 ;  /* 0x00000004ff0f7819 */ /* 0x000fc4000001140f */
[----:B------:R-:W-:Y:S01]  /*0650*/  LOP3.LUT R18, R21, 0xfffffff8, RZ, 0xc0, !PT ;  /* 0xfffffff815127812 */ /* 0x000fe200078ec0ff */
[----:B------:R-:W-:Y:S01]  /*0660*/  IMAD.IADD R12, R12, 0x1, -R9 ;  /* 0x000000010c0c7824 */ /* 0x000fe200078e0a09 */
[----:B------:R-:W-:Y:S02]  /*0670*/  LEA.HI R21, R15, R15, RZ, 0x3 ;  /* 0x0000000f0f157211 */ /* 0x000fe400078f18ff */
[----:B------:R-:W-:Y:S01]  /*0680*/  IADD3 R18, R13, -R18, RZ ;  /* 0x800000120d127210 */ /* 0x000fe20007ffe0ff */
[----:B------:R-:W-:Y:S01]  /*0690*/  IMAD R13, R7, 0x8, R12 ;  /* 0x00000008070d7824 */ /* 0x000fe200078e020c */
[C---:B------:R-:W-:Y:S02]  /*06a0*/  LEA.HI R9, R11.reuse, R32, RZ, 0x7 ;  /* 0x000000200b097211 */ /* 0x040fe400078f38ff */
[----:B------:R-:W-:Y:S01]  /*06b0*/  LEA.HI R8, R11, R4, RZ, 0x7 ;  /* 0x000000040b087211 */ /* 0x000fe200078f38ff */
[----:B------:R-:W-:Y:S01]  /*06c0*/  IMAD R12, R7, 0x8, R18 ;  /* 0x00000008070c7824 */ /* 0x000fe200078e0212 */
[----:B------:R-:W-:Y:S01]  /*06d0*/  LOP3.LUT R36, R21, 0xfffffff8, RZ, 0xc0, !PT ;  /* 0xfffffff815247812 */ /* 0x000fe200078ec0ff */
[----:B------:R-:W-:Y:S01]  /*06e0*/  IMAD.WIDE R18, R19, R26, c[0x0][0x170] ;  /* 0x00005c0013127625 */ /* 0x000fe200078e021a */
[----:B------:R-:W-:-:S02]  /*06f0*/  SHF.R.S32.HI R9, RZ, 0x7, R9 ;  /* 0x00000007ff097819 */ /* 0x000fc40000011409 */
[----:B------:R-:W-:Y:S01]  /*0700*/  ISETP.LT.AND P2, PT, R32, c[0x0][0x190], !P6 ;  /* 0x0000640020007a0c */ /* 0x000fe20007741270 */
[----:B------:R-:W-:Y:S01]  /*0710*/  IMAD.IADD R36, R15, 0x1, -R36 ;  /* 0x000000010f247824 */ /* 0x000fe200078e0a24 */
[----:B------:R-:W-:Y:S01]  /*0720*/  SHF.R.S32.HI R8, RZ, 0x7, R8 ;  /* 0x00000007ff087819 */ /* 0x000fe20000011408 */
[----:B------:R-:W-:Y:S01]  /*0730*/  IMAD R27, R9, 0x190, R12 ;  /* 0x00000190091b7824 */ /* 0x000fe200078e020c */
[----:B------:R-:W-:Y:S02]  /*0740*/  MOV R40, RZ ;  /* 0x000000ff00287202 */ /* 0x000fe40000000f00 */
[----:B------:R-:W-:Y:S01]  /*0750*/  ISETP.LT.AND P1, PT, R4, c[0x0][0x190], !P6 ;  /* 0x0000640004007a0c */ /* 0x000fe20007721270 */
[----:B------:R-:W-:Y:S01]  /*0760*/  IMAD R15, R8, 0x190, R13 ;  /* 0x00000190080f7824 */ /* 0x000fe200078e020d */
[----:B------:R-:W-:Y:S02]  /*0770*/  ISETP.LT.AND P3, PT, R14, c[0x0][0x190], !P6 ;  /* 0x000064000e007a0c */ /* 0x000fe40007761270 */
[----:B------:R-:W-:Y:S01]  /*0780*/  LEA.HI R14, R11, R14, RZ, 0x7 ;  /* 0x0000000e0b0e7211 */ /* 0x000fe200078f38ff */
[----:B------:R3:W4:Y:S01]  /*0790*/  @P0 LDG.E.EL R40, [R18.64] ;  /* 0x0000000412280981 */ /* 0x000722000c2e1900 */
[----:B------:R-:W-:Y:S01]  /*07a0*/  MOV R30, RZ ;  /* 0x000000ff001e7202 */ /* 0x000fe20000000f00 */
[----:B------:R-:W-:Y:S01]  /*07b0*/  IMAD R21, R7, 0x8, R36 ;  /* 0x0000000807157824 */ /* 0x000fe200078e0224 */
[----:B------:R-:W-:Y:S01]  /*07c0*/  SHF.R.S32.HI R14, RZ, 0x7, R14 ;  /* 0x00000007ff0e7819 */ /* 0x000fe2000001140e */
[----:B------:R-:W-:Y:S01]  /*07d0*/  IMAD.WIDE R8, R15, R26, c[0x0][0x170] ;  /* 0x00005c000f087625 */ /* 0x000fe200078e021a */
[----:B------:R-:W-:-:S03]  /*07e0*/  LOP3.LUT R39, R22, 0x280, R31, 0xfe, !PT ;  /* 0x0000028016277812 */ /* 0x000fc600078efe1f */
[-C--:B------:R-:W-:Y:S01]  /*07f0*/  IMAD.WIDE R12, R15, R26.reuse, c[0x0][0x168] ;  /* 0x00005a000f0c7625 */ /* 0x080fe200078e021a */
[----:B------:R2:W4:Y:S03]  /*0800*/  @P1 LDG.E.EL R34, [R8.64] ;  /* 0x0000000408221981 */ /* 0x000526000c2e1900 */
[----:B---3--:R-:W-:Y:S01]  /*0810*/  IMAD.WIDE R18, R27, R26, c[0x0][0x170] ;  /* 0x00005c001b127625 */ /* 0x008fe200078e021a */
[----:B------:R3:W4:Y:S03]  /*0820*/  @P1 LDG.E.EL R42, [R12.64] ;  /* 0x000000040c2a1981 */ /* 0x000726000c2e1900 */
[----:B------:R-:W-:Y:S01]  /*0830*/  IMAD R21, R14, 0x190, R21 ;  /* 0x000001900e157824 */ /* 0x000fe200078e0215 */
[----:B------:R3:W4:Y:S01]  /*0840*/  @P2 LDG.E.EL R30, [R18.64] ;  /* 0x00000004121e2981 */ /* 0x000722000c2e1900 */
[----:B------:R-:W-:-:S02]  /*0850*/  MOV R14, RZ ;  /* 0x000000ff000e7202 */ /* 0x000fc40000000f00 */
[----:B--2---:R-:W-:-:S04]  /*0860*/  IMAD.WIDE R8, R21, R26, c[0x0][0x170] ;  /* 0x00005c0015087625 */ /* 0x004fc800078e021a */
[----:B---3--:R-:W-:Y:S01]  /*0870*/  IMAD.WIDE R12, R21, R26, c[0x0][0x168] ;  /* 0x00005a00150c7625 */ /* 0x008fe200078e021a */
[----:B------:R2:W3:Y:S01]  /*0880*/  @P3 LDG.E.EL R14, [R8.64] ;  /* 0x00000004080e3981 */ /* 0x0004e2000c2e1900 */
[----:B------:R-:W-:Y:S02]  /*0890*/  LEA.HI R18, R11, R39, RZ, 0x4 ;  /* 0x000000270b127211 */ /* 0x000fe400078f20ff */
[----:B------:R-:W-:Y:S02]  /*08a0*/  IMAD.MOV.U32 R21, RZ, RZ, 0x3d800000 ;  /* 0x3d800000ff157424 */ /* 0x000fe400078e00ff */
[----:B------:R-:W-:Y:S02]  /*08b0*/  SHF.R.S32.HI R18, RZ, 0x4, R18 ;  /* 0x00000004ff127819 */ /* 0x000fe40000011412 */
[----:B------:R-:W-:Y:S02]  /*08c0*/  LOP3.LUT R44, R22, 0x300, R31, 0xfe, !PT ;  /* 0x00000300162c7812 */ /* 0x000fe400078efe1f */
[----:B--2---:R-:W-:Y:S01]  /*08d0*/  LEA.HI R8, R18, R18, RZ, 0x3 ;  /* 0x0000001212087211 */ /* 0x004fe200078f18ff */
[----:B------:R-:W-:Y:S01]  /*08e0*/  IMAD.WIDE R36, R27, R26, c[0x0][0x168] ;  /* 0x00005a001b247625 */ /* 0x000fe200078e021a */
[----:B------:R-:W-:-:S02]  /*08f0*/  LEA.HI R19, R11, R44, RZ, 0x4 ;  /* 0x0000002c0b137211 */ /* 0x000fc400078f20ff */
[----:B------:R-:W-:Y:S01]  /*0900*/  LOP3.LUT R9, R8, 0xfffffff8, RZ, 0xc0, !PT ;  /* 0xfffffff808097812 */ /* 0x000fe200078ec0ff */
[----:B------:R-:W-:Y:S01]  /*0910*/  IMAD.MOV.U32 R27, RZ, RZ, RZ ;  /* 0x000000ffff1b7224 */ /* 0x000fe200078e00ff */
[----:B------:R-:W-:-:S03]  /*0920*/  SHF.R.S32.HI R19, RZ, 0x4, R19 ;  /* 0x00000004ff137819 */ /* 0x000fc60000011413 */
[----:B------:R-:W-:Y:S01]  /*0930*/  IMAD.IADD R8, R18, 0x1, -R9 ;  /* 0x0000000112087824 */ /* 0x000fe200078e0a09 */
[----:B------:R-:W-:Y:S01]  /*0940*/  ISETP.LT.AND P4, PT, R39, c[0x0][0x190], !P6 ;  /* 0x0000640027007a0c */ /* 0x000fe20007781270 */
[----:B------:R2:W3:Y:S01]  /*0950*/  @P3 LDG.E.EL R27, [R12.64] ;  /* 0x000000040c1b3981 */ /* 0x0004e2000c2e1900 */
[----:B------:R-:W-:Y:S01]  /*0960*/  LEA.HI R39, R11, R39, RZ, 0x7 ;  /* 0x000000270b277211 */ /* 0x000fe200078f38ff */
[----:B------:R-:W-:-:S03]  /*0970*/  IMAD R8, R7, 0x8, R8 ;  /* 0x0000000807087824 */ /* 0x000fc600078e0208 */
[----:B------:R-:W-:Y:S02]  /*0980*/  SHF.R.S32.HI R39, RZ, 0x7, R39 ;  /* 0x00000007ff277819 */ /* 0x000fe40000011427 */
[----:B--2---:R-:W-:-:S04]  /*0990*/  LEA.HI R12, R19, R19, RZ, 0x3 ;  /* 0x00000013130c7211 */ /* 0x004fc800078f18ff */
[----:B------:R-:W-:Y:S01]  /*09a0*/  LOP3.LUT R12, R12, 0xfffffff8, RZ, 0xc0, !PT ;  /* 0xfffffff80c0c7812 */ /* 0x000fe200078ec0ff */
[----:B------:R-:W-:-:S03]  /*09b0*/  IMAD.MOV.U32 R15, RZ, RZ, RZ ;  /* 0x000000ffff0f7224 */ /* 0x000fc600078e00ff */
[----:B------:R-:W-:Y:S02]  /*09c0*/  IADD3 R12, R19, -R12, RZ ;  /* 0x8000000c130c7210 */ /* 0x000fe40007ffe0ff */
[----:B------:R-:W-:Y:S01]  /*09d0*/  ISETP.LT.AND P5, PT, R44, c[0x0][0x190], !P6 ;  /* 0x000064002c007a0c */ /* 0x000fe200077a1270 */
[----:B------:R2:W3:Y:S02]  /*09e0*/  @P2 LDG.E.EL R15, [R36.64] ;  /* 0x00000004240f2981 */ /* 0x0004e4000c2e1900 */
[----:B------:R-:W-:Y:S02]  /*09f0*/  IMAD R12, R7, 0x8, R12 ;  /* 0x00000008070c7824 */ /* 0x000fe400078e020c */
[----:B--2---:R-:W-:Y:S01]  /*0a00*/  IMAD.MOV.U32 R36, RZ, RZ, RZ ;  /* 0x000000ffff247224 */ /* 0x004fe200078e00ff */
[----:B0-----:R-:W-:Y:S01]  /*0a10*/  FADD R28, R28, -R35 ;  /* 0x800000231c1c7221 */ /* 0x001fe20000000000 */
[----:B-----5:R-:W-:Y:S01]  /*0a20*/  FFMA R35, R38, R21, 9.9999997473787516356e-06 ;  /* 0x3727c5ac26237423 */ /* 0x020fe20000000015 */
[----:B------:R-:W-:-:S05]  /*0a30*/  LOP3.LUT R38, R22, 0x380, R31, 0xfe, !PT ;  /* 0x0000038016267812 */ /* 0x000fca00078efe1f */
[----:B------:R-:W0:Y:S01]  /*0a40*/  MUFU.RSQ R35, R35 ;  /* 0x0000002300237308 */ /* 0x000e220000001400 */
[----:B------:R-:W-:-:S04]  /*0a50*/  LEA.HI R9, R11, R38, RZ, 0x4 ;  /* 0x000000260b097211 */ /* 0x000fc800078f20ff */
[----:B------:R-:W-:-:S04]  /*0a60*/  SHF.R.S32.HI R13, RZ, 0x4, R9 ;  /* 0x00000004ff0d7819 */ /* 0x000fc80000011409 */
[----:B------:R-:W-:Y:S02]  /*0a70*/  LEA.HI R18, R13, R13, RZ, 0x3 ;  /* 0x0000000d0d127211 */ /* 0x000fe400078f18ff */
[----:B------:R-:W-:Y:S02]  /*0a80*/  LEA.HI R9, R11, R44, RZ, 0x7 ;  /* 0x0000002c0b097211 */ /* 0x000fe400078f38ff */
[----:B------:R-:W-:Y:S01]  /*0a90*/  LOP3.LUT R18, R18, 0xfffffff8, RZ, 0xc0, !PT ;  /* 0xfffffff812127812 */ /* 0x000fe200078ec0ff */
[----:B0-----:R-:W-:Y:S01]  /*0aa0*/  FMUL R28, R35, R28 ;  /* 0x0000001c231c7220 */ /* 0x001fe20000400000 */
[----:B------:R-:W-:Y:S01]  /*0ab0*/  IMAD R35, R39, 0x190, R8 ;  /* 0x0000019027237824 */ /* 0x000fe200078e0208 */
[----:B------:R-:W-:Y:S01]  /*0ac0*/  SHF.R.S32.HI R9, RZ, 0x7, R9 ;  /* 0x00000007ff097819 */ /* 0x000fe20000011409 */
[----:B------:R-:W-:Y:S01]  /*0ad0*/  IMAD.MOV.U32 R22, RZ, RZ, RZ ;  /* 0x000000ffff167224 */ /* 0x000fe200078e00ff */
[----:B------:R-:W-:Y:S01]  /*0ae0*/  IADD3 R39, R13, -R18, RZ ;  /* 0x800000120d277210 */ /* 0x000fe20007ffe0ff */
[----:B------:R-:W-:Y:S01]  /*0af0*/  IMAD.WIDE R18, R35, R26, c[0x0][0x168] ;  /* 0x00005a0023127625 */ /* 0x000fe200078e021a */
[----:B-1----:R-:W-:Y:S01]  /*0b00*/  FADD R29, R20, -R29 ;  /* 0x8000001d141d7221 */ /* 0x002fe20000000000 */
[----:B------:R-:W-:-:S02]  /*0b10*/  LEA.HI R20, R11, R38, RZ, 0x7 ;  /* 0x000000260b147211 */ /* 0x000fc400078f38ff */
[----:B------:R-:W-:Y:S01]  /*0b20*/  IMAD R37, R9, 0x190, R12 ;  /* 0x0000019009257824 */ /* 0x000fe200078e020c */
[----:B------:R0:W2:Y:S01]  /*0b30*/  @P4 LDG.E.EL R22, [R18.64] ;  /* 0x0000000412164981 */ /* 0x0000a2000c2e1900 */
[----:B------:R-:W-:Y:S01]  /*0b40*/  SHF.R.S32.HI R20, RZ, 0x7, R20 ;  /* 0x00000007ff147819 */ /* 0x000fe20000011414 */
[-C--:B------:R-:W-:Y:S01]  /*0b50*/  IMAD.WIDE R12, R35, R26.reuse, c[0x0][0x170] ;  /* 0x00005c00230c7625 */ /* 0x080fe200078e021a */
[----:B------:R-:W-:Y:S02]  /*0b60*/  ISETP.LT.AND P6, PT, R38, c[0x0][0x190], !P6 ;  /* 0x0000640026007a0c */ /* 0x000fe400077c1270 */
[----:B------:R-:W-:Y:S01]  /*0b70*/  MOV R35, RZ ;  /* 0x000000ff00237202 */ /* 0x000fe20000000f00 */
[-C--:B------:R-:W-:Y:S01]  /*0b80*/  IMAD.WIDE R8, R37, R26.reuse, c[0x0][0x168] ;  /* 0x00005a0025087625 */ /* 0x080fe200078e021a */
[----:B------:R1:W5:Y:S03]  /*0b90*/  @P4 LDG.E.EL R36, [R12.64] ;  /* 0x000000040c244981 */ /* 0x000366000c2e1900 */
[----:B0-----:R-:W-:Y:S01]  /*0ba0*/  IMAD R19, R7, 0x8, R39 ;  /* 0x0000000807137824 */ /* 0x001fe200078e0227 */
[----:B------:R0:W2:Y:S03]  /*0bb0*/  @P5 LDG.E.EL R35, [R8.64] ;  /* 0x0000000408235981 */ /* 0x0000a6000c2e1900 */
[----:B------:R-:W-:Y:S01]  /*0bc0*/  IMAD R19, R20, 0x190, R19 ;  /* 0x0000019014137824 */ /* 0x000fe200078e0213 */
[----:B------:R-:W-:Y:S01]  /*0bd0*/  MOV R38, RZ ;  /* 0x000000ff00267202 */ /* 0x000fe20000000f00 */
[----:B------:R-:W-:Y:S01]  /*0be0*/  IMAD.MOV.U32 R20, RZ, RZ, RZ ;  /* 0x000000ffff147224 */ /* 0x000fe200078e00ff */
[----:B------:R-:W3:Y:S01]  /*0bf0*/  LDS R18, [R31.X8] ;  /* 0x000000001f127984 */ /* 0x000ee20000008800 */
[----:B-1----:R-:W-:-:S04]  /*0c00*/  IMAD.WIDE R12, R37, R26, c[0x0][0x170] ;  /* 0x00005c00250c7625 */ /* 0x002fc800078e021a */
[----:B0-----:R-:W-:Y:S01]  /*0c10*/  IMAD.WIDE R8, R19, R26, c[0x0][0x170] ;  /* 0x00005c0013087625 */ /* 0x001fe200078e021a */
[----:B------:R0:W2:Y:S04]  /*0c20*/  @P5 LDG.E.EL R20, [R12.64] ;  /* 0x000000040c145981 */ /* 0x0000a8000c2e1900 */
[----:B------:R1:W2:Y:S01]  /*0c30*/  @P6 LDG.E.EL R38, [R8.64] ;  /* 0x0000000408266981 */ /* 0x0002a2000c2e1900 */
[----:B----4-:R-:W-:-:S06]  /*0c40*/  FFMA R40, R40, R21, 9.9999997473787516356e-06 ;  /* 0x3727c5ac28287423 */ /* 0x010fcc0000000015 */
[----:B------:R-:W4:Y:S01]  /*0c50*/  MUFU.RSQ R40, R40 ;  /* 0x0000002800287308 */ /* 0x000f220000001400 */
[----:B------:R-:W-:-:S07]  /*0c60*/  FFMA R37, R34, R21, 9.9999997473787516356e-06 ;  /* 0x3727c5ac22257423 */ /* 0x000fce0000000015 */
[----:B------:R-:W1:Y:S01]  /*0c70*/  MUFU.RSQ R34, R37 ;  /* 0x0000002500227308 */ /* 0x000e620000001400 */
[----:B------:R-:W-:Y:S01]  /*0c80*/  FADD R39, R25, -R42 ;  /* 0x8000002a19277221 */ /* 0x000fe20000000000 */
[----:B------:R-:W-:Y:S01]  /*0c90*/  FFMA R30, R30, R21, 9.9999997473787516356e-06 ;  /* 0x3727c5ac1e1e7423 */ /* 0x000fe20000000015 */
[----:B------:R-:W-:Y:S02]  /*0ca0*/  IMAD.MOV.U32 R25, RZ, RZ, RZ ;  /* 0x000000ffff197224 */ /* 0x000fe400078e00ff */
[----:B0-----:R-:W-:Y:S01]  /*0cb0*/  IMAD.WIDE R12, R19, R26, c[0x0][0x168] ;  /* 0x00005a00130c7625 */ /* 0x001fe200078e021a */
[----:B----4-:R-:W-:Y:S02]  /*0cc0*/  FMUL R29, R40, R29 ;  /* 0x0000001d281d7220 */ /* 0x010fe40000400000 */
[----:B------:R-:W0:Y:S02]  /*0cd0*/  MUFU.RSQ R40, R30 ;  /* 0x0000001e00287308 */ /* 0x000e240000001400 */
[----:B------:R4:W2:Y:S01]  /*0ce0*/  @P6 LDG.E.EL R25, [R12.64] ;  /* 0x000000040c196981 */ /* 0x0008a2000c2e1900 */
[----:B-1----:R-:W-:Y:S01]  /*0cf0*/  FMUL R34, R34, R39 ;  /* 0x0000002722227220 */ /* 0x002fe20000400000 */
[----:B------:R-:W-:Y:S01]  /*0d00*/  LEA.HI R11, R11, R16, RZ, 0x4 ;  /* 0x000000100b0b7211 */ /* 0x000fe200078f20ff */
[----:B---3--:R-:W-:Y:S01]  /*0d10*/  FADD R27, R18, -R27 ;  /* 0x8000001b121b7221 */ /* 0x008fe20000000000 */
[----:B------:R-:W-:Y:S01]  /*0d20*/  FFMA R18, R14, R21, 9.9999997473787516356e-06 ;  /* 0x3727c5ac0e127423 */ /* 0x000fe20000000015 */
[----:B------:R-:W-:-:S04]  /*0d30*/  FADD R39, R10, -R15 ;  /* 0x8000000f0a277221 */ /* 0x000fc80000000000 */
[----:B0-----:R-:W-:Y:S01]  /*0d40*/  FMUL R39, R40, R39 ;  /* 0x0000002728277220 */ /* 0x001fe20000400000 */
[----:B------:R-:W0:Y:S01]  /*0d50*/  MUFU.RSQ R18, R18 ;  /* 0x0000001200127308 */ /* 0x000e220000001400 */
[----:B----4-:R-:W-:Y:S02]  /*0d60*/  LOP3.LUT R13, R11, 0xfffffff0, RZ, 0xc0, !PT ;  /* 0xfffffff00b0d7812 */ /* 0x010fe400078ec0ff */
[----:B------:R-:W-:Y:S02]  /*0d70*/  P2R R23, PR, RZ, 0x2 ;  /* 0x00000002ff177803 */ /* 0x000fe40000000000 */
[C---:B------:R-:W-:Y:S01]  /*0d80*/  ISETP.GE.AND P1, PT, R16.reuse, c[0x0][0x190], PT ;  /* 0x0000640010007a0c */ /* 0x040fe20003f26270 */
[----:B------:R-:W-:Y:S01]  /*0d90*/  IMAD.IADD R19, R16, 0x1, -R13 ;  /* 0x0000000110137824 */ /* 0x000fe200078e0a0d */
[----:B------:R-:W-:Y:S01]  /*0da0*/  P2R R33, PR, RZ, 0x1 ;  /* 0x00000001ff217803 */ /* 0x000fe20000000000 */
[----:B------:R-:W-:Y:S01]  /*0db0*/  CS2R R8, SRZ ;  /* 0x0000000000087805 */ /* 0x000fe2000001ff00 */
[----:B------:R-:W-:Y:S01]  /*0dc0*/  ISETP.GE.AND P0, PT, R17, c[0x0][0x190], PT ;  /* 0x0000640011007a0c */ /* 0x000fe20003f06270 */
[CC--:B------:R-:W-:Y:S01]  /*0dd0*/  IMAD.WIDE R30, R19.reuse, R26.reuse, c[0x0][0x178] ;  /* 0x00005e00131e7625 */ /* 0x0c0fe200078e021a */
[----:B------:R-:W-:Y:S01]  /*0de0*/  CS2R R10, SRZ ;  /* 0x00000000000a7805 */ /* 0x000fe2000001ff00 */
[----:B------:R-:W-:Y:S01]  /*0df0*/  CS2R R16, SRZ ;  /* 0x0000000000107805 */ /* 0x000fe2000001ff00 */
[----:B0-----:R-:W-:Y:S01]  /*0e00*/  FMUL R37, R18, R27 ;  /* 0x0000001b12257220 */ /* 0x001fe20000400000 */
[----:B------:R-:W-:-:S04]  /*0e10*/  IMAD.WIDE R26, R19, R26, c[0x0][0x180] ;  /* 0x00006000131a7625 */ /* 0x000fc800078e021a */
[----:B------:R0:W3:Y:S01]  /*0e20*/  @!P1 LDG.E.EL.128 R8, [R30.64] ;  /* 0x000000041e089981 */ /* 0x0000e2000c2e1d00 */
[----:B------:R-:W-:-:S06]  /*0e30*/  CS2R R18, SRZ ;  /* 0x0000000000127805 */ /* 0x000fcc000001ff00 */
[----:B------:R1:W3:Y:S01]  /*0e40*/  @!P1 LDG.E.EL.128 R16, [R26.64] ;  /* 0x000000041a109981 */ /* 0x0002e2000c2e1d00 */
[----:B------:R-:W-:Y:S01]  /*0e50*/  ISETP.NE.AND P1, PT, R23, RZ, PT ;  /* 0x000000ff1700720c */ /* 0x000fe20003f25270 */
[----:B------:R-:W-:Y:S01]  /*0e60*/  CS2R R12, SRZ ;  /* 0x00000000000c7805 */ /* 0x000fe2000001ff00 */
[----:B------:R-:W-:-:S06]  /*0e70*/  CS2R R14, SRZ ;  /* 0x00000000000e7805 */ /* 0x000fcc000001ff00 */
[----:B------:R0:W4:Y:S01]  /*0e80*/  @!P0 LDG.E.EL.128 R12, [R30.64] ;  /* 0x000000041e0c8981 */ /* 0x000122000c2e1d00 */
[-C--:B-----5:R-:W-:Y:S01]  /*0e90*/  FFMA R41, R36, R21.reuse, 9.9999997473787516356e-06 ;  /* 0x3727c5ac24297423 */ /* 0x0a0fe20000000015 */
[-C--:B--2---:R-:W-:Y:S02]  /*0ea0*/  FFMA R40, R20, R21.reuse, 9.9999997473787516356e-06 ;  /* 0x3727c5ac14287423 */ /* 0x084fe40000000015 */
[----:B------:R-:W2:Y:S01]  /*0eb0*/  LDS R20, [R5.X8] ;  /* 0x0000000005147984 */ /* 0x000ea20000008800 */
[----:B------:R-:W-:-:S03]  /*0ec0*/  FFMA R38, R38, R21, 9.9999997473787516356e-06 ;  /* 0x3727c5ac26267423 */ /* 0x000fc60000000015 */
[----:B------:R-:W5:Y:S01]  /*0ed0*/  LDS R21, [R6.X8] ;  /* 0x0000000006157984 */ /* 0x000f620000008800 */
[----:B------:R-:W0:Y:S01]  /*0ee0*/  MUFU.RSQ R36, R41 ;  /* 0x0000002900247308 */ /* 0x000e220000001400 */
[----:B--2---:R-:W-:Y:S01]  /*0ef0*/  FADD R35, R20, -R35 ;  /* 0x8000002314237221 */ /* 0x004fe20000000000 */
[----:B-----5:R-:W-:Y:S02]  /*0f00*/  FADD R21, R21, -R22 ;  /* 0x8000001615157221 */ /* 0x020fe40000000000 */
[----:B------:R-:W-:Y:S02]  /*0f10*/  CS2R R22, SRZ ;  /* 0x0000000000167805 */ /* 0x000fe4000001ff00 */
[----:B0-----:R-:W-:Y:S02]  /*0f20*/  FMUL R36, R36, R21 ;  /* 0x0000001524247220 */ /* 0x001fe40000400000 */
[----:B------:R-:W-:-:S06]  /*0f30*/  CS2R R20, SRZ ;  /* 0x0000000000147805 */ /* 0x000fcc000001ff00 */
[----:B------:R1:W4:Y:S01]  /*0f40*/  @!P0 LDG.E.EL.128 R20, [R26.64] ;  /* 0x000000041a148981 */ /* 0x000322000c2e1d00 */
[----:B------:R-:W0:Y:S01]  /*0f50*/  MUFU.RSQ R40, R40 ;  /* 0x0000002800287308 */ /* 0x000e220000001400 */
[----:B------:R-:W-:Y:S02]  /*0f60*/  ISETP.NE.AND P0, PT, R24, RZ, PT ;  /* 0x000000ff1800720c */ /* 0x000fe40003f05270 */
[----:B------:R-:W2:Y:S01]  /*0f70*/  LDS R24, [R0.X8] ;  /* 0x0000000000187984 */ /* 0x000ea20000008800 */
[----:B0-----:R-:W-:-:S03]  /*0f80*/  FMUL R42, R40, R35 ;  /* 0x00000023282a7220 */ /* 0x001fc60000400000 */
[----:B------:R-:W0:Y:S01]  /*0f90*/  S2R R35, SR_TID.X ;  /* 0x0000000000237919 */ /* 0x000e220000002100 */
[----:B------:R-:W5:Y:S01]  /*0fa0*/  MUFU.RSQ R38, R38 ;  /* 0x0000002600267308 */ /* 0x000f620000001400 */
[----:B0-----:R-:W-:Y:S01]  /*0fb0*/  LOP3.LUT R35, R35, 0x7f, RZ, 0xc0, !PT ;  /* 0x0000007f23237812 */ /* 0x001fe200078ec0ff */
[----:B--2---:R-:W-:Y:S01]  /*0fc0*/  FADD R25, R24, -R25 ;  /* 0x8000001918197221 */ /* 0x004fe20000000000 */
[----:B------:R-:W-:Y:S06]  /*0fd0*/  BAR.SYNC 0x0 ;  /* 0x0000000000007b1d */ /* 0x000fec0000000000 */
[----:B------:R-:W-:Y:S01]  /*0fe0*/  STS [R35.X4], R28 ;  /* 0x0000001c23007388 */ /* 0x000fe20000004800 */
[----:B-----5:R-:W-:-:S03]  /*0ff0*/  FMUL R44, R38, R25 ;  /* 0x00000019262c7220 */ /* 0x020fc60000400000 */
[----:B------:R-:W-:Y:S04]  /*1000*/  STS [R35.X4+0x200], R29 ;  /* 0x0002001d23007388 */ /* 0x000fe80000004800 */
[----:B------:R-:W-:Y:S04]  /*1010*/  STS [R35.X4+0x400], R34 ;  /* 0x0004002223007388 */ /* 0x000fe80000004800 */
[----:B------:R-:W-:Y:S04]  /*1020*/  STS [R35.X4+0x600], R39 ;  /* 0x0006002723007388 */ /* 0x000fe80000004800 */
[----:B------:R-:W-:Y:S06]  /*1030*/  BAR.SYNC 0x0 ;  /* 0x0000000000007b1d */ /* 0x000fec0000000000 */
[----:B-1----:R-:W3:Y:S04]  /*1040*/  LDS.128 R24, [R35.X16] ;  /* 0x0000000023187984 */ /* 0x002ee8000000cc00 */
[----:B------:R-:W-:Y:S06]  /*1050*/  BAR.SYNC 0x0 ;  /* 0x0000000000007b1d */ /* 0x000fec0000000000 */
[----:B------:R-:W-:Y:S04]  /*1060*/  STS [R35.X4], R37 ;  /* 0x0000002523007388 */ /* 0x000fe80000004800 */
[----:B------:R-:W-:Y:S04]  /*1070*/  STS [R35.X4+0x200], R36 ;  /* 0x0002002423007388 */ /* 0x000fe80000004800 */
[----:B------:R-:W-:Y:S04]  /*1080*/  STS [R35.X4+0x400], R42 ;  /* 0x0004002a23007388 */ /* 0x000fe80000004800 */
[----:B------:R-:W-:Y:S04]  /*1090*/  STS [R35.X4+0x600], R44 ;  /* 0x0006002c23007388 */ /* 0x000fe80000004800 */
[----:B------:R-:W-:Y:S06]  /*10a0*/  BAR.SYNC 0x0 ;  /* 0x0000000000007b1d */ /* 0x000fec0000000000 */
[----:B------:R-:W4:Y:S01]  /*10b0*/  LDS.128 R28, [R35.X16] ;  /* 0x00000000231c7984 */ /* 0x000f22000000cc00 */
[----:B---3--:R-:W-:Y:S01]  /*10c0*/  FFMA R10, R26, R10, R18 ;  /* 0x0000000a1a0a7223 */ /* 0x008fe20000000012 */
[----:B------:R-:W-:Y:S01]  /*10d0*/  FFMA R8, R24, R8, R16 ;  /* 0x0000000818087223 */ /* 0x000fe20000000010 */
[----:B------:R-:W-:Y:S01]  /*10e0*/  FFMA R9, R25, R9, R17 ;  /* 0x0000000919097223 */ /* 0x000fe20000000011 */
[----:B------:R-:W-:Y:S01]  /*10f0*/  FFMA R11, R27, R11, R19 ;  /* 0x0000000b1b0b7223 */ /* 0x000fe20000000013 */
[----:B------:R-:W-:Y:S01]  /*1100*/  SHF.L.U32 R18, R35, 0x5, RZ ;  /* 0x0000000523127819 */ /* 0x000fe200000006ff */
[----:B------:R-:W-:Y:S06]  /*1110*/  BAR.SYNC 0x0 ;  /* 0x0000000000007b1d */ /* 0x000fec0000000000 */
[----:B------:R-:W-:Y:S04]  /*1120*/  STS [R18], R8 ;  /* 0x0000000812007388 */ /* 0x000fe80000000800 */
[----:B------:R-:W-:Y:S04]  /*1130*/  STS [R18+0x8], R9 ;  /* 0x0000080912007388 */ /* 0x000fe80000000800 */
[----:B------:R-:W-:Y:S04]  /*1140*/  STS [R18+0x10], R10 ;  /* 0x0000100a12007388 */ /* 0x000fe80000000800 */
[----:B------:R-:W-:Y:S04]  /*1150*/  STS [R18+0x18], R11 ;  /* 0x0000180b12007388 */ /* 0x000fe80000000800 */
[----:B------:R-:W-:Y:S06]  /*1160*/  BAR.SYNC 0x0 ;  /* 0x0000000000007b1d */ /* 0x000fec0000000000 */
[----:B------:R-:W0:Y:S04]  /*1170*/  LDS R17, [R35.X8] ;  /* 0x0000000023117984 */ /* 0x000e280000008800 */
[----:B------:R-:W1:Y:S01]  /*1180*/  LDS R19, [R6.X8] ;  /* 0x0000000006137984 */ /* 0x000e620000008800 */
[----:B------:R-:W-:-:S02]  /*1190*/  IMAD R16, R2, 0x32, R7 ;  /* 0x0000003202107824 */ /* 0x000fc400078e0207 */
[--C-:B------:R-:W-:Y:S02]  /*11a0*/  IMAD R3, R3, 0x32, R7.reuse ;  /* 0x0000003203037824 */ /* 0x100fe400078e0207 */
[--C-:B------:R-:W-:Y:S01]  /*11b0*/  IMAD R4, R4, 0x32, R7.reuse ;  /* 0x0000003204047824 */ /* 0x100fe200078e0207 */
[----:B------:R-:W-:Y:S01]  /*11c0*/  IADD3 R10, R16, 0x6400, RZ ;  /* 0x00006400100a7810 */ /* 0x000fe20007ffe0ff */
[----:B------:R-:W-:Y:S01]  /*11d0*/  IMAD R7, R32, 0x32, R7 ;  /* 0x0000003220077824 */ /* 0x000fe200078e0207 */
[----:B------:R-:W-:Y:S01]  /*11e0*/  IADD3 R11, R16, 0x7d00, RZ ;  /* 0x00007d00100b7810 */ /* 0x000fe20007ffe0ff */
[----:B----4-:R-:W-:Y:S01]  /*11f0*/  FFMA R12, R28, R12, R20 ;  /* 0x0000000c1c0c7223 */ /* 0x010fe20000000014 */
[----:B------:R-:W-:Y:S01]  /*1200*/  FFMA R13, R29, R13, R21 ;  /* 0x0000000d1d0d7223 */ /* 0x000fe20000000015 */
[----:B------:R-:W-:Y:S01]  /*1210*/  FFMA R14, R30, R14, R22 ;  /* 0x0000000e1e0e7223 */ /* 0x000fe20000000016 */
[----:B------:R-:W-:Y:S01]  /*1220*/  FFMA R15, R31, R15, R23 ;  /* 0x0000000f1f0f7223 */ /* 0x000fe20000000017 */
[----:B------:R-:W2:Y:S04]  /*1230*/  LDS R21, [R5.X8] ;  /* 0x0000000005157984 */ /* 0x000ea80000008800 */
[----:B------:R-:W3:Y:S04]  /*1240*/  LDS R23, [R0.X8] ;  /* 0x0000000000177984 */ /* 0x000ee80000008800 */
[----:B------:R-:W-:Y:S06]  /*1250*/  BAR.SYNC 0x0 ;  /* 0x0000000000007b1d */ /* 0x000fec0000000000 */
[----:B------:R-:W-:Y:S04]  /*1260*/  STS [R18], R12 ;  /* 0x0000000c12007388 */ /* 0x000fe80000000800 */
[----:B------:R-:W-:Y:S04]  /*1270*/  STS [R18+0x8], R13 ;  /* 0x0000080d12007388 */ /* 0x000fe80000000800 */
[----:B------:R-:W-:Y:S04]  /*1280*/  STS [R18+0x10], R14 ;  /* 0x0000100e12007388 */ /* 0x000fe80000000800 */
[----:B------:R-:W-:Y:S04]  /*1290*/  STS [R18+0x18], R15 ;  /* 0x0000180f12007388 */ /* 0x000fe80000000800 */
[----:B------:R-:W-:Y:S06]  /*12a0*/  BAR.SYNC 0x0 ;  /* 0x0000000000007b1d */ /* 0x000fec0000000000 */
[----:B------:R-:W4:Y:S04]  /*12b0*/  LDS R35, [R35.X8] ;  /* 0x0000000023237984 */ /* 0x000f280000008800 */
[----:B------:R5:W4:Y:S04]  /*12c0*/  LDS R25, [R6.X8] ;  /* 0x0000000006197984 */ /* 0x000b280000008800 */
[----:B------:R-:W4:Y:S01]  /*12d0*/  LDS R27, [R5.X8] ;  /* 0x00000000051b7984 */ /* 0x000f220000008800 */
[----:B------:R-:W-:-:S04]  /*12e0*/  IMAD.MOV.U32 R29, RZ, RZ, 0x4 ;  /* 0x00000004ff1d7424 */ /* 0x000fc800078e00ff */
[----:B------:R-:W-:-:S05]  /*12f0*/  IMAD.WIDE R8, R16, R29, c[0x0][0x188] ;  /* 0x0000620010087625 */ /* 0x000fca00078e021d */
[----:B0-----:R0:W-:Y:S01]  /*1300*/  @P0 STG.E [R8.64], R17 ;  /* 0x0000001108000986 */ /* 0x0011e2000c101904 */
[----:B------:R-:W-:Y:S01]  /*1310*/  ISETP.NE.AND P0, PT, R33, RZ, PT ;  /* 0x000000ff2100720c */ /* 0x000fe20003f05270 */
[----:B------:R-:W-:Y:S01]  /*1320*/  IMAD.WIDE R2, R3, R29, c[0x0][0x188] ;  /* 0x0000620003027625 */ /* 0x000fe200078e021d */
[----:B------:R-:W-:-:S03]  /*1330*/  IADD3 R12, R16, 0x9600, RZ ;  /* 0x00009600100c7810 */ /* 0x000fc60007ffe0ff */
[----:B-----5:R-:W-:-:S04]  /*1340*/  IMAD.WIDE R6, R7, R29, c[0x0][0x188] ;  /* 0x0000620007067625 */ /* 0x020fc800078e021d */
[----:B0-----:R-:W-:-:S04]  /*1350*/  IMAD.WIDE R8, R4, R29, c[0x0][0x188] ;  /* 0x0000620004087625 */ /* 0x001fc800078e021d */
[----:B-1----:R0:W-:Y:S01]  /*1360*/  @P0 STG.E [R2.64], R19 ;  /* 0x0000001302000986 */ /* 0x0021e2000c101904 */
[----:B------:R-:W-:-:S03]  /*1370*/  IMAD.WIDE R4, R10, R29, c[0x0][0x188] ;  /* 0x000062000a047625 */ /* 0x000fc600078e021d */
[----:B--2---:R0:W-:Y:S01]  /*1380*/  @P1 STG.E [R8.64], R21 ;  /* 0x0000001508001986 */ /* 0x0041e2000c101904 */
[----:B------:R-:W-:-:S03]  /*1390*/  IMAD.WIDE R10, R11, R29, c[0x0][0x188] ;  /* 0x000062000b0a7625 */ /* 0x000fc600078e021d */
[----:B---3--:R0:W-:Y:S01]  /*13a0*/  @P2 STG.E [R6.64], R23 ;  /* 0x0000001706002986 */ /* 0x0081e2000c101904 */
[----:B------:R-:W-:-:S03]  /*13b0*/  IMAD.WIDE R12, R12, R29, c[0x0][0x188] ;  /* 0x000062000c0c7625 */ /* 0x000fc600078e021d */
[----:B----4-:R0:W-:Y:S04]  /*13c0*/  @P3 STG.E [R4.64], R35 ;  /* 0x0000002304003986 */ /* 0x0101e8000c101904 */
[----:B------:R0:W-:Y:S04]  /*13d0*/  @P4 STG.E [R10.64], R25 ;  /* 0x000000190a004986 */ /* 0x0001e8000c101904 */
[----:B------:R0:W-:Y:S01]  /*13e0*/  @P5 STG.E [R12.64], R27 ;  /* 0x0000001b0c005986 */ /* 0x0001e2000c101904 */
[----:B------:R-:W-:Y:S05]  /*13f0*/  @!P6 EXIT ;  /* 0x000000000000e94d */ /* 0x000fea0003800000 */
[----:B0-----:R-:W0:Y:S01]  /*1400*/  LDS R5, [R0.X8] ;  /* 0x0000000000057984 */ /* 0x001e220000008800 */
[----:B------:R-:W-:-:S05]  /*1410*/  IADD3 R2, R16, 0xaf00, RZ ;  /* 0x0000af0010027810 */ /* 0x000fca0007ffe0ff */
[----:B------:R-:W-:-:S05]  /*1420*/  IMAD.WIDE R2, R2, R29, c[0x0][0x188] ;  /* 0x0000620002027625 */ /* 0x000fca00078e021d */
[----:B0-----:R-:W-:Y:S01]  /*1430*/  STG.E [R2.64], R5 ;  /* 0x0000000502007986 */ /* 0x001fe2000c101904 */
[----:B------:R-:W-:Y:S05]  /*1440*/  EXIT ;  /* 0x000000000000794d */ /* 0x000fea0003800000 */
.L_x_0:
[----:B------:R-:W-:-:S00]  /*1450*/  BRA `(.L_x_0) ;  /* 0xfffffff000007947 */ /* 0x000fc0000383ffff */
[----:B------:R-:W-:-:S00]  /*1460*/  NOP ;  /* 0x0000000000007918 */ /* 0x000fc00000000000 */
        /* <DEDUP_REMOVED lines=9> */
.L_x_1:


//--------------------- .nv.global.init           --------------------------
	.section	.nv.global.init,"aw",@progbits
.nv.global.init:
	.type		_$_str,@object
	.size		_$_str,(.L_0 - _$_str)
_$_str:
        /*0000*/ 	.byte	0x5f, 0x5f, 0x43, 0x55, 0x44, 0x41, 0x5f, 0x46, 0x54, 0x5a, 0x00
.L_0:


//--------------------- .nv.shared.triton__0d1d2d3d4d5d6de7 --------------------------
	.section	.nv.shared.triton__0d1d2d3d4d5d6de7,"aw",@nobits
	.align	16
